	.headerflags	@"EF_CUDA_TEXMODE_UNIFIED EF_CUDA_64BIT_ADDRESS EF_CUDA_SM89 EF_CUDA_VIRTUAL_SM(EF_CUDA_SM89)"
	.elftype	@"ET_EXEC"


//--------------------- .nv.info                  --------------------------
	.section	.nv.info,"",@"SHT_CUDA_INFO"
	.align	4


	//----- nvinfo : EIATTR_REGCOUNT
	.align		4
        /*0000*/ 	.byte	0x04, 0x2f
        /*0002*/ 	.short	(.L_2 - .L_1)
	.align		4
.L_1:
        /*0004*/ 	.word	index@(triton__0d1d2d3d4de)
        /*0008*/ 	.word	0x00000027


	//----- nvinfo : EIATTR_MAX_STACK_SIZE
	.align		4
.L_2:
        /*000c*/ 	.byte	0x04, 0x23
        /*000e*/ 	.short	(.L_4 - .L_3)
	.align		4
.L_3:
        /*0010*/ 	.word	index@(triton__0d1d2d3d4de)
        /*0014*/ 	.word	0x00000000


	//----- nvinfo : EIATTR_MIN_STACK_SIZE
	.align		4
.L_4:
        /*0018*/ 	.byte	0x04, 0x12
        /*001a*/ 	.short	(.L_6 - .L_5)
	.align		4
.L_5:
        /*001c*/ 	.word	index@(triton__0d1d2d3d4de)
        /*0020*/ 	.word	0x00000000


	//----- nvinfo : EIATTR_FRAME_SIZE
	.align		4
.L_6:
        /*0024*/ 	.byte	0x04, 0x11
        /*0026*/ 	.short	(.L_8 - .L_7)
	.align		4
.L_7:
        /*0028*/ 	.word	index@(triton__0d1d2d3d4de)
        /*002c*/ 	.word	0x00000000
.L_8:


//--------------------- .nv.info.triton__0d1d2d3d4de --------------------------
	.section	.nv.info.triton__0d1d2d3d4de,"",@"SHT_CUDA_INFO"
	.align	4


	//----- nvinfo : EIATTR_CUDA_API_VERSION
	.align		4
        /*0000*/ 	.byte	0x04, 0x37
        /*0002*/ 	.short	(.L_10 - .L_9)
.L_9:
        /*0004*/ 	.word	0x0000007b


	//----- nvinfo : EIATTR_PARAM_CBANK
	.align		4
.L_10:
        /*0008*/ 	.byte	0x04, 0x0a
        /*000a*/ 	.short	(.L_12 - .L_11)
	.align		4
.L_11:
        /*000c*/ 	.word	index@(.nv.constant0.triton__0d1d2d3d4de)
        /*0010*/ 	.short	0x0160
        /*0012*/ 	.short	0x0024


	//----- nvinfo : EIATTR_CBANK_PARAM_SIZE
	.align		4
.L_12:
        /*0014*/ 	.byte	0x03, 0x19
        /*0016*/ 	.short	0x0024


	//----- nvinfo : EIATTR_KPARAM_INFO
	.align		4
        /*0018*/ 	.byte	0x04, 0x17
        /*001a*/ 	.short	(.L_14 - .L_13)
.L_13:
        /*001c*/ 	.word	0x00000000
        /*0020*/ 	.short	0x0004
        /*0022*/ 	.short	0x0020
        /*0024*/ 	.byte	0x00, 0xf0, 0x11, 0x00


	//----- nvinfo : EIATTR_KPARAM_INFO
	.align		4
.L_14:
        /*0028*/ 	.byte	0x04, 0x17
        /*002a*/ 	.short	(.L_16 - .L_15)
.L_15:
        /*002c*/ 	.word	0x00000000
        /*0030*/ 	.short	0x0003
        /*0032*/ 	.short	0x0018
        /*0034*/ 	.byte	0x00, 0xf0, 0x21, 0x00


	//----- nvinfo : EIATTR_KPARAM_INFO
	.align		4
.L_16:
        /*0038*/ 	.byte	0x04, 0x17
        /*003a*/ 	.short	(.L_18 - .L_17)
.L_17:
        /*003c*/ 	.word	0x00000000
        /*0040*/ 	.short	0x0002
        /*0042*/ 	.short	0x0010
        /*0044*/ 	.byte	0x00, 0xf0, 0x21, 0x00


	//----- nvinfo : EIATTR_KPARAM_INFO
	.align		4
.L_18:
        /*0048*/ 	.byte	0x04, 0x17
        /*004a*/ 	.short	(.L_20 - .L_19)
.L_19:
        /*004c*/ 	.word	0x00000000
        /*0050*/ 	.short	0x0001
        /*0052*/ 	.short	0x0008
        /*0054*/ 	.byte	0x00, 0xf0, 0x21, 0x00


	//----- nvinfo : EIATTR_KPARAM_INFO
	.align		4
.L_20:
        /*0058*/ 	.byte	0x04, 0x17
        /*005a*/ 	.short	(.L_22 - .L_21)
.L_21:
        /*005c*/ 	.word	0x00000000
        /*0060*/ 	.short	0x0000
        /*0062*/ 	.short	0x0000
        /*0064*/ 	.byte	0x00, 0xf0, 0x21, 0x00


	//----- nvinfo : EIATTR_MAXREG_COUNT
	.align		4
.L_22:
        /*0068*/ 	.byte	0x03, 0x1b
        /*006a*/ 	.short	0x00ff


	//----- nvinfo : EIATTR_EXIT_INSTR_OFFSETS
	.align		4
        /*006c*/ 	.byte	0x04, 0x1c
        /*006e*/ 	.short	(.L_24 - .L_23)


	//   ....[0]....
.L_23:
        /*0070*/ 	.word	0x000017a0


	//----- nvinfo : EIATTR_MAX_THREADS
	.align		4
.L_24:
        /*0074*/ 	.byte	0x04, 0x05
        /*0076*/ 	.short	(.L_26 - .L_25)
.L_25:
        /*0078*/ 	.word	0x00000080
        /*007c*/ 	.word	0x00000001
        /*0080*/ 	.word	0x00000001
.L_26:


//--------------------- .nv.rel.action            --------------------------
	.section	.nv.rel.action,"",@"SHT_CUDA_RELOCINFO"
	.align	8
	.sectionentsize	8
        /*0000*/ 	.byte	0x73, 0x00, 0x00, 0x00, 0x00, 0x00, 0x00, 0x00, 0x00, 0x00, 0x00, 0x11, 0x25, 0x00, 0x05, 0x36


//--------------------- .nv.constant0.triton__0d1d2d3d4de --------------------------
	.section	.nv.constant0.triton__0d1d2d3d4de,"a",@progbits
	.align	4
.nv.constant0.triton__0d1d2d3d4de:
	.zero		388


//--------------------- .text.triton__0d1d2d3d4de --------------------------
	.section	.text.triton__0d1d2d3d4de,"ax",@progbits
	.sectioninfo	@"SHI_REGISTERS=39"
	.align	128
        .global         triton__0d1d2d3d4de
        .type           triton__0d1d2d3d4de,@function
        .size           triton__0d1d2d3d4de,(.L_x_1 - triton__0d1d2d3d4de)
        .other          triton__0d1d2d3d4de,@"STO_CUDA_ENTRY STV_DEFAULT"
triton__0d1d2d3d4de:
.text.triton__0d1d2d3d4de:
[----:B------:R-:W-:-:S02]  /*0000*/  MOV R1, c[0x0][0x28] ;  /* 0x00000a0000017a02 */ /* 0x000fc40000000f00 */
[----:B------:R-:W0:Y:S01]  /*0010*/  S2R R0, SR_TID.X ;  /* 0x0000000000007919 */ /* 0x000e220000002100 */
[----:B------:R-:W-:Y:S01]  /*0020*/  MOV R24, 0x2 ;  /* 0x0000000200187802 */ /* 0x000fe20000000f00 */
[----:B------:R-:W-:Y:S02]  /*0030*/  ULDC.64 UR4, c[0x0][0x118] ;  /* 0x0000460000047ab9 */ /* 0x000fe40000000a00 */
[----:B------:R-:W1:Y:S01]  /*0040*/  S2R R3, SR_CTAID.X ;  /* 0x0000000000037919 */ /* 0x000e620000002500 */
[----:B0-----:R-:W-:-:S04]  /*0050*/  SHF.L.U32 R0, R0, 0x3, RZ ;  /* 0x0000000300007819 */ /* 0x001fc800000006ff */
[----:B------:R-:W-:-:S04]  /*0060*/  LOP3.LUT R0, R0, 0x3f8, RZ, 0xc0, !PT ;  /* 0x000003f800007812 */ /* 0x000fc800078ec0ff */
[----:B-1----:R-:W-:-:S05]  /*0070*/  LEA R0, R3, R0, 0xa ;  /* 0x0000000003007211 */ /* 0x002fca00078e50ff */
[----:B------:R-:W-:-:S05]  /*0080*/  IMAD.HI R2, R0, 0x66666667, RZ ;  /* 0x6666666700027827 */ /* 0x000fca00078e02ff */
[----:B------:R-:W-:-:S04]  /*0090*/  SHF.R.U32.HI R3, RZ, 0x1f, R2 ;  /* 0x0000001fff037819 */ /* 0x000fc80000011602 */
[----:B------:R-:W-:-:S05]  /*00a0*/  LEA.HI.SX32 R3, R2, R3, 0x15 ;  /* 0x0000000302037211 */ /* 0x000fca00078faaff */
[----:B------:R-:W-:-:S04]  /*00b0*/  IMAD R21, R3, -0x1400, R0 ;  /* 0xffffec0003157824 */ /* 0x000fc800078e0200 */
[----:B------:R-:W-:Y:S01]  /*00c0*/  IMAD R25, R3, 0x2800, R21 ;  /* 0x0000280003197824 */ /* 0x000fe200078e0215 */
[----:B------:R-:W-:-:S04]  /*00d0*/  IADD3 R13, R21, 0x1400, RZ ;  /* 0x00001400150d7810 */ /* 0x000fc80007ffe0ff */
[----:B------:R-:W-:Y:S01]  /*00e0*/  IADD3 R17, R25, 0x1400, RZ ;  /* 0x0000140019117810 */ /* 0x000fe20007ffe0ff */
[----:B------:R-:W-:-:S04]  /*00f0*/  IMAD.WIDE.U32 R12, R13, R24, c[0x0][0x168] ;  /* 0x00005a000d0c7625 */ /* 0x000fc800078e0018 */
[CC--:B------:R-:W-:Y:S02]  /*0100*/  IMAD.WIDE R4, R17.reuse, R24.reuse, c[0x0][0x160] ;  /* 0x0000580011047625 */ /* 0x0c0fe400078e0218 */
[----:B------:R-:W2:Y:S02]  /*0110*/  LDG.E.EL.128 R12, [R12.64] ;  /* 0x000000040c0c7981 */ /* 0x000ea4000c2e1d00 */
[----:B------:R-:W-:Y:S02]  /*0120*/  IMAD.WIDE R16, R17, R24, c[0x0][0x170] ;  /* 0x00005c0011107625 */ /* 0x000fe400078e0218 */
[----:B------:R-:W3:Y:S04]  /*0130*/  LDG.E.128 R4, [R4.64] ;  /* 0x0000000404047981 */ /* 0x000ee8000c1e1d00 */
[----:B------:R-:W4:Y:S01]  /*0140*/  LDG.E.128 R16, [R16.64] ;  /* 0x0000000410107981 */ /* 0x000f22000c1e1d00 */
[----:B------:R-:W-:-:S02]  /*0150*/  MOV R26, 0x3789ca3c ;  /* 0x3789ca3c001a7802 */ /* 0x000fc40000000f00 */
[----:B------:R-:W-:Y:S02]  /*0160*/  MOV R28, 0xb9f560b9 ;  /* 0xb9f560b9001c7802 */ /* 0x000fe40000000f00 */
[----:B------:R-:W-:Y:S02]  /*0170*/  MOV R31, 0x3789ca3c ;  /* 0x3789ca3c001f7802 */ /* 0x000fe40000000f00 */
[----:B------:R-:W-:Y:S02]  /*0180*/  MOV R33, 0x3789ca3c ;  /* 0x3789ca3c00217802 */ /* 0x000fe40000000f00 */
[----:B------:R-:W-:Y:S02]  /*0190*/  MOV R35, 0xb9f560b9 ;  /* 0xb9f560b900237802 */ /* 0x000fe40000000f00 */
[----:B------:R-:W-:Y:S02]  /*01a0*/  MOV R30, 0xb9f560b9 ;  /* 0xb9f560b9001e7802 */ /* 0x000fe40000000f00 */
[----:B------:R-:W-:Y:S01]  /*01b0*/  MOV R32, 0x3bac840b ;  /* 0x3bac840b00207802 */ /* 0x000fe20000000f00 */
[----:B--2---:R-:W-:-:S02]  /*01c0*/  HADD2.F32 R3, -RZ, R13.H1_H1 ;  /* 0x3000000dff037230 */ /* 0x004fc40000004100 */
[----:B---3--:R-:W-:Y:S02]  /*01d0*/  HADD2.F32 R2, -RZ, R5.H1_H1 ;  /* 0x30000005ff027230 */ /* 0x008fe40000004100 */
[----:B----4-:R-:W-:-:S03]  /*01e0*/  HADD2.F32 R9, -RZ, R17.H1_H1 ;  /* 0x30000011ff097230 */ /* 0x010fc60000004100 */
[----:B------:R-:W-:Y:S01]  /*01f0*/  FADD R2, R2, R3 ;  /* 0x0000000302027221 */ /* 0x000fe20000000000 */
[----:B------:R-:W-:-:S03]  /*0200*/  HADD2.F32 R10, -RZ, R14.H1_H1 ;  /* 0x3000000eff0a7230 */ /* 0x000fc60000004100 */
[----:B------:R-:W-:Y:S01]  /*0210*/  FFMA R2, R9, 0.125, R2 ;  /* 0x3e00000009027823 */ /* 0x000fe20000000002 */
[----:B------:R-:W-:Y:S02]  /*0220*/  HADD2.F32 R9, -RZ, R6.H1_H1 ;  /* 0x30000006ff097230 */ /* 0x000fe40000004100 */
[----:B------:R-:W-:Y:S02]  /*0230*/  HADD2.F32 R8, -RZ, R12.H0_H0 ;  /* 0x2000000cff087230 */ /* 0x000fe40000004100 */
[----:B------:R-:W-:Y:S02]  /*0240*/  HADD2.F32 R3, -RZ, R4.H0_H0 ;  /* 0x20000004ff037230 */ /* 0x000fe40000004100 */
[----:B------:R-:W-:Y:S02]  /*0250*/  HADD2.F32 R23, -RZ, R15.H1_H1 ;  /* 0x3000000fff177230 */ /* 0x000fe40000004100 */
[----:B------:R-:W-:Y:S01]  /*0260*/  HADD2.F32 R20, -RZ, R7.H1_H1 ;  /* 0x30000007ff147230 */ /* 0x000fe20000004100 */
[----:B------:R-:W-:Y:S01]  /*0270*/  FADD R10, R9, R10 ;  /* 0x0000000a090a7221 */ /* 0x000fe20000000000 */
[----:B------:R-:W-:Y:S01]  /*0280*/  HADD2.F32 R9, -RZ, R18.H1_H1 ;  /* 0x30000012ff097230 */ /* 0x000fe20000004100 */
[----:B------:R-:W-:Y:S01]  /*0290*/  FADD R11, R3, R8 ;  /* 0x00000008030b7221 */ /* 0x000fe20000000000 */
[----:B------:R-:W-:Y:S01]  /*02a0*/  HADD2.F32 R3, -RZ, R12.H1_H1 ;  /* 0x3000000cff037230 */ /* 0x000fe20000004100 */
[----:B------:R-:W-:Y:S01]  /*02b0*/  FADD R29, R20, R23 ;  /* 0x00000017141d7221 */ /* 0x000fe20000000000 */
[----:B------:R-:W-:-:S02]  /*02c0*/  HADD2.F32 R4, -RZ, R4.H1_H1 ;  /* 0x30000004ff047230 */ /* 0x000fc40000004100 */
[----:B------:R-:W-:Y:S01]  /*02d0*/  HADD2.F32 R20, -RZ, R19.H1_H1 ;  /* 0x30000013ff147230 */ /* 0x000fe20000004100 */
[----:B------:R-:W-:Y:S01]  /*02e0*/  FFMA R12, R9, 0.125, R10 ;  /* 0x3e000000090c7823 */ /* 0x000fe2000000000a */
[--C-:B------:R-:W-:Y:S01]  /*02f0*/  HADD2.F32 R10, -RZ, R16.reuse.H0_H0 ;  /* 0x20000010ff0a7230 */ /* 0x100fe20000004100 */
[----:B------:R-:W-:Y:S02]  /*0300*/  FADD R23, R4, R3 ;  /* 0x0000000304177221 */ /* 0x000fe40000000000 */
[----:B------:R-:W-:Y:S01]  /*0310*/  FFMA R4, R20, 0.125, R29 ;  /* 0x3e00000014047823 */ /* 0x000fe2000000001d */
[----:B------:R-:W-:Y:S01]  /*0320*/  FMUL R8, R2, 0.70710676908493041992 ;  /* 0x3f3504f302087820 */ /* 0x000fe20000400000 */
[----:B------:R-:W-:Y:S01]  /*0330*/  FMUL R9, R12, 0.70710676908493041992 ;  /* 0x3f3504f30c097820 */ /* 0x000fe20000400000 */
[----:B------:R-:W-:Y:S01]  /*0340*/  FFMA R3, R10, 0.125, R11 ;  /* 0x3e0000000a037823 */ /* 0x000fe2000000000b */
[----:B------:R-:W-:Y:S01]  /*0350*/  FMUL R11, R4, 0.70710676908493041992 ;  /* 0x3f3504f3040b7820 */ /* 0x000fe20000400000 */
[----:B------:R-:W-:Y:S01]  /*0360*/  FADD.FTZ R27, |R8|, -RZ ;  /* 0x800000ff081b7221 */ /* 0x000fe20000010200 */
[----:B------:R-:W-:Y:S01]  /*0370*/  FADD.FTZ R20, |R9|, -RZ ;  /* 0x800000ff09147221 */ /* 0x000fe20000010200 */
[----:B------:R-:W-:Y:S01]  /*0380*/  HADD2.F32 R16, -RZ, R16.H1_H1 ;  /* 0x30000010ff107230 */ /* 0x000fe20000004100 */
[----:B------:R-:W-:Y:S01]  /*0390*/  FADD.FTZ R22, |R11|, -RZ ;  /* 0x800000ff0b167221 */ /* 0x000fe20000010200 */
[----:B------:R-:W-:Y:S01]  /*03a0*/  FMUL R10, R3, 0.70710676908493041992 ;  /* 0x3f3504f3030a7820 */ /* 0x000fe20000400000 */
[----:B------:R-:W-:-:S02]  /*03b0*/  FSETP.GE.AND P2, PT, R27, 1.0029599666595458984, PT ;  /* 0x3f8060fe1b00780b */ /* 0x000fc40003f46000 */
[----:B------:R-:W-:Y:S01]  /*03c0*/  FSETP.GE.AND P3, PT, R20, 1.0029599666595458984, PT ;  /* 0x3f8060fe1400780b */ /* 0x000fe20003f66000 */
[----:B------:R-:W-:Y:S01]  /*03d0*/  FFMA R16, R16, 0.125, R23 ;  /* 0x3e00000010107823 */ /* 0x000fe20000000017 */
[----:B------:R-:W-:Y:S01]  /*03e0*/  FSETP.GE.AND P4, PT, R22, 1.0029599666595458984, PT ;  /* 0x3f8060fe1600780b */ /* 0x000fe20003f86000 */
[----:B------:R-:W-:-:S05]  /*03f0*/  FADD.FTZ R23, |R10|, -RZ ;  /* 0x800000ff0a177221 */ /* 0x000fca0000010200 */
[----:B------:R-:W-:Y:S02]  /*0400*/  FSETP.GE.AND P0, PT, R23, 1.0029599666595458984, PT ;  /* 0x3f8060fe1700780b */ /* 0x000fe40003f06000 */
[----:B------:R-:W-:Y:S01]  /*0410*/  MOV R29, 0xb9f560b9 ;  /* 0xb9f560b9001d7802 */ /* 0x000fe20000000f00 */
[----:B------:R-:W-:Y:S01]  /*0420*/  @!P2 FMUL R27, R8, R8 ;  /* 0x00000008081ba220 */ /* 0x000fe20000400000 */
[----:B------:R-:W-:Y:S01]  /*0430*/  @!P2 MOV R26, 0x38b1e96a ;  /* 0x38b1e96a001aa802 */ /* 0x000fe20000000f00 */
[----:B------:R-:W-:Y:S01]  /*0440*/  @!P3 FMUL R20, R9, R9 ;  /* 0x000000090914b220 */ /* 0x000fe20000400000 */
[----:B------:R-:W-:Y:S02]  /*0450*/  @!P2 MOV R28, 0xba574d20 ;  /* 0xba574d20001ca802 */ /* 0x000fe40000000f00 */
[----:B------:R-:W-:Y:S02]  /*0460*/  @!P3 MOV R31, 0x38b1e96a ;  /* 0x38b1e96a001fb802 */ /* 0x000fe40000000f00 */
[----:B------:R-:W-:Y:S01]  /*0470*/  @!P3 MOV R29, 0xba574d20 ;  /* 0xba574d20001db802 */ /* 0x000fe20000000f00 */
[----:B------:R-:W-:Y:S01]  /*0480*/  @!P4 FMUL R22, R11, R11 ;  /* 0x0000000b0b16c220 */ /* 0x000fe20000400000 */
[----:B------:R-:W-:-:S02]  /*0490*/  @!P4 MOV R33, 0x38b1e96a ;  /* 0x38b1e96a0021c802 */ /* 0x000fc40000000f00 */
[----:B------:R-:W-:Y:S01]  /*04a0*/  @!P4 MOV R35, 0xba574d20 ;  /* 0xba574d200023c802 */ /* 0x000fe20000000f00 */
[----:B------:R-:W-:Y:S01]  /*04b0*/  FFMA.FTZ R26, R27, R26, R28 ;  /* 0x0000001a1b1a7223 */ /* 0x000fe2000001001c */
[----:B------:R-:W-:Y:S01]  /*04c0*/  FFMA.FTZ R31, R20, R31, R29 ;  /* 0x0000001f141f7223 */ /* 0x000fe2000001001d */
[----:B------:R-:W-:Y:S02]  /*04d0*/  MOV R28, 0x3789ca3c ;  /* 0x3789ca3c001c7802 */ /* 0x000fe40000000f00 */
[----:B------:R-:W-:Y:S01]  /*04e0*/  FFMA.FTZ R29, R22, R33, R35 ;  /* 0x00000021161d7223 */ /* 0x000fe20000010023 */
[----:B------:R-:W-:Y:S01]  /*04f0*/  @!P0 MOV R28, 0x38b1e96a ;  /* 0x38b1e96a001c8802 */ /* 0x000fe20000000f00 */
[----:B------:R-:W-:Y:S01]  /*0500*/  @!P0 FMUL R23, R10, R10 ;  /* 0x0000000a0a178220 */ /* 0x000fe20000400000 */
[----:B------:R-:W-:Y:S02]  /*0510*/  MOV R33, 0x3bac840b ;  /* 0x3bac840b00217802 */ /* 0x000fe40000000f00 */
[----:B------:R-:W-:-:S02]  /*0520*/  @!P0 MOV R30, 0xba574d20 ;  /* 0xba574d20001e8802 */ /* 0x000fc40000000f00 */
[----:B------:R-:W-:-:S03]  /*0530*/  @!P2 MOV R33, 0x3baad5ea ;  /* 0x3baad5ea0021a802 */ /* 0x000fc60000000f00 */
[----:B------:R-:W-:Y:S01]  /*0540*/  FFMA.FTZ R28, R23, R28, R30 ;  /* 0x0000001c171c7223 */ /* 0x000fe2000001001e */
[----:B------:R-:W-:Y:S01]  /*0550*/  MOV R30, 0x3bac840b ;  /* 0x3bac840b001e7802 */ /* 0x000fe20000000f00 */
[----:B------:R-:W-:Y:S01]  /*0560*/  FFMA.FTZ R26, R26, R27, R33 ;  /* 0x0000001b1a1a7223 */ /* 0x000fe20000010021 */
[----:B------:R-:W-:Y:S02]  /*0570*/  @!P3 MOV R30, 0x3baad5ea ;  /* 0x3baad5ea001eb802 */ /* 0x000fe40000000f00 */
[----:B------:R-:W-:Y:S02]  /*0580*/  MOV R33, 0x3bac840b ;  /* 0x3bac840b00217802 */ /* 0x000fe40000000f00 */
[----:B------:R-:W-:Y:S02]  /*0590*/  MOV R35, 0xbd0c8162 ;  /* 0xbd0c816200237802 */ /* 0x000fe40000000f00 */
[----:B------:R-:W-:Y:S02]  /*05a0*/  @!P0 MOV R33, 0x3baad5ea ;  /* 0x3baad5ea00218802 */ /* 0x000fe40000000f00 */
[----:B------:R-:W-:Y:S01]  /*05b0*/  @!P2 MOV R35, 0xbcdc1be7 ;  /* 0xbcdc1be70023a802 */ /* 0x000fe20000000f00 */
[----:B------:R-:W-:Y:S01]  /*05c0*/  FFMA.FTZ R31, R31, R20, R30 ;  /* 0x000000141f1f7223 */ /* 0x000fe2000001001e */
[----:B------:R-:W-:Y:S01]  /*05d0*/  @!P4 MOV R32, 0x3baad5ea ;  /* 0x3baad5ea0020c802 */ /* 0x000fe20000000f00 */
[----:B------:R-:W-:Y:S01]  /*05e0*/  FFMA.FTZ R28, R28, R23, R33 ;  /* 0x000000171c1c7223 */ /* 0x000fe20000010021 */
[----:B------:R-:W-:Y:S01]  /*05f0*/  MOV R30, 0xbd0c8162 ;  /* 0xbd0c8162001e7802 */ /* 0x000fe20000000f00 */
[----:B------:R-:W-:Y:S01]  /*0600*/  FFMA.FTZ R26, R26, R27, R35 ;  /* 0x0000001b1a1a7223 */ /* 0x000fe20000010023 */
[----:B------:R-:W-:-:S02]  /*0610*/  @!P3 MOV R30, 0xbcdc1be7 ;  /* 0xbcdc1be7001eb802 */ /* 0x000fc40000000f00 */
[----:B------:R-:W-:Y:S02]  /*0620*/  MOV R33, 0xbd0c8162 ;  /* 0xbd0c816200217802 */ /* 0x000fe40000000f00 */
[----:B------:R-:W-:Y:S02]  /*0630*/  MOV R35, 0x3e1cf906 ;  /* 0x3e1cf90600237802 */ /* 0x000fe40000000f00 */
[----:B------:R-:W-:Y:S01]  /*0640*/  @!P0 MOV R33, 0xbcdc1be7 ;  /* 0xbcdc1be700218802 */ /* 0x000fe20000000f00 */
[----:B------:R-:W-:Y:S01]  /*0650*/  FFMA.FTZ R29, R29, R22, R32 ;  /* 0x000000161d1d7223 */ /* 0x000fe20000010020 */
[----:B------:R-:W-:Y:S01]  /*0660*/  @!P2 MOV R35, 0x3de718af ;  /* 0x3de718af0023a802 */ /* 0x000fe20000000f00 */
[----:B------:R-:W-:Y:S01]  /*0670*/  FFMA.FTZ R31, R31, R20, R30 ;  /* 0x000000141f1f7223 */ /* 0x000fe2000001001e */
[----:B------:R-:W-:Y:S01]  /*0680*/  MOV R32, 0xbd0c8162 ;  /* 0xbd0c816200207802 */ /* 0x000fe20000000f00 */
[----:B------:R-:W-:Y:S01]  /*0690*/  FFMA.FTZ R30, R28, R23, R33 ;  /* 0x000000171c1e7223 */ /* 0x000fe20000010021 */
[----:B------:R-:W-:Y:S01]  /*06a0*/  @!P4 MOV R32, 0xbcdc1be7 ;  /* 0xbcdc1be70020c802 */ /* 0x000fe20000000f00 */
[----:B------:R-:W-:Y:S01]  /*06b0*/  FFMA.FTZ R28, R26, R27, R35 ;  /* 0x0000001b1a1c7223 */ /* 0x000fe20000010023 */
[----:B------:R-:W-:-:S02]  /*06c0*/  MOV R26, 0x3e1cf906 ;  /* 0x3e1cf906001a7802 */ /* 0x000fc40000000f00 */
[----:B------:R-:W-:Y:S01]  /*06d0*/  @!P4 MOV R26, 0x3de718af ;  /* 0x3de718af001ac802 */ /* 0x000fe20000000f00 */
[-C--:B------:R-:W-:Y:S01]  /*06e0*/  FFMA.FTZ R29, R29, R22.reuse, R32 ;  /* 0x000000161d1d7223 */ /* 0x080fe20000010020 */
[----:B------:R-:W-:Y:S02]  /*06f0*/  MOV R33, 0x3e1cf906 ;  /* 0x3e1cf90600217802 */ /* 0x000fe40000000f00 */
[----:B------:R-:W-:Y:S02]  /*0700*/  @!P0 MOV R33, 0x3de718af ;  /* 0x3de718af00218802 */ /* 0x000fe40000000f00 */
        /* <DEDUP_REMOVED lines=8> */
[----:B------:R-:W-:Y:S01]  /*0790*/  @!P2 MOV R35, 0xbec093ac ;  /* 0xbec093ac0023a802 */ /* 0x000fe20000000f00 */
[----:B------:R-:W-:Y:S01]  /*07a0*/  FFMA.FTZ R30, R31, R20, R30 ;  /* 0x000000141f1e7223 */ /* 0x000fe2000001001e */
[----:B------:R-:W-:Y:S02]  /*07b0*/  MOV R31, 0x3f20d842 ;  /* 0x3f20d842001f7802 */ /* 0x000fe40000000f00 */
[----:B------:R-:W-:Y:S01]  /*07c0*/  MOV R32, 0x3f6a937e ;  /* 0x3f6a937e00207802 */ /* 0x000fe20000000f00 */
[----:B------:R-:W-:Y:S01]  /*07d0*/  FFMA.FTZ R35, R28, R27, R35 ;  /* 0x0000001b1c237223 */ /* 0x000fe20000010023 */
[----:B------:R-:W-:-:S02]  /*07e0*/  @!P3 MOV R31, 0x3e0375d3 ;  /* 0x3e0375d3001fb802 */ /* 0x000fc40000000f00 */
[----:B------:R-:W-:Y:S02]  /*07f0*/  @!P4 MOV R32, 0xbec093ac ;  /* 0xbec093ac0020c802 */ /* 0x000fe40000000f00 */
[----:B------:R-:W-:Y:S02]  /*0800*/  MOV R28, 0x3f20d842 ;  /* 0x3f20d842001c7802 */ /* 0x000fe40000000f00 */
[----:B------:R-:W-:Y:S01]  /*0810*/  @!P2 MOV R28, 0x3e0375d3 ;  /* 0x3e0375d3001ca802 */ /* 0x000fe20000000f00 */
[----:B------:R-:W-:Y:S01]  /*0820*/  FFMA.FTZ R30, R30, R20, R31 ;  /* 0x000000141e1e7223 */ /* 0x000fe2000001001f */
[----:B------:R-:W-:Y:S01]  /*0830*/  FFMA.FTZ R29, R29, R22, R32 ;  /* 0x000000161d1d7223 */ /* 0x000fe20000010020 */
[----:B------:R-:W-:Y:S02]  /*0840*/  FSEL R31, -R27, R8, P2 ;  /* 0x000000081b1f7208 */ /* 0x000fe40001000100 */
[----:B------:R-:W-:Y:S01]  /*0850*/  FFMA.FTZ R28, R35, R27, R28 ;  /* 0x0000001b231c7223 */ /* 0x000fe2000001001c */
[----:B------:R-:W-:-:S02]  /*0860*/  MOV R32, 0x3f20d842 ;  /* 0x3f20d84200207802 */ /* 0x000fc40000000f00 */
[----:B------:R-:W-:Y:S01]  /*0870*/  @!P4 MOV R32, 0x3e0375d3 ;  /* 0x3e0375d30020c802 */ /* 0x000fe20000000f00 */
[----:B------:R-:W-:Y:S01]  /*0880*/  FFMA.FTZ R28, R28, R31, R31 ;  /* 0x0000001f1c1c7223 */ /* 0x000fe2000001001f */
[----:B------:R-:W-:-:S03]  /*0890*/  MOV R27, 0x3f6a937e ;  /* 0x3f6a937e001b7802 */ /* 0x000fc60000000f00 */
[----:B------:R-:W-:Y:S01]  /*08a0*/  FFMA.FTZ R32, R29, R22, R32 ;  /* 0x000000161d207223 */ /* 0x000fe20000010020 */
[----:B------:R-:W-:Y:S02]  /*08b0*/  FSEL R29, -R20, R9, P3 ;  /* 0x00000009141d7208 */ /* 0x000fe40001800100 */
[----:B------:R-:W-:Y:S01]  /*08c0*/  @!P0 MOV R27, 0xbec093ac ;  /* 0xbec093ac001b8802 */ /* 0x000fe20000000f00 */
[----:B------:R-:W0:Y:S01]  /*08d0*/  @P2 MUFU.EX2 R20, R28 ;  /* 0x0000001c00142308 */ /* 0x000e220000000800 */
[----:B------:R-:W-:-:S03]  /*08e0*/  FSEL R31, -R22, R11, P4 ;  /* 0x0000000b161f7208 */ /* 0x000fc60002000100 */
[----:B------:R-:W-:Y:S01]  /*08f0*/  FFMA.FTZ R27, R26, R23, R27 ;  /* 0x000000171a1b7223 */ /* 0x000fe2000001001b */
[----:B------:R-:W-:Y:S01]  /*0900*/  MOV R26, 0x3f20d842 ;  /* 0x3f20d842001a7802 */ /* 0x000fe20000000f00 */
[----:B------:R-:W-:Y:S01]  /*0910*/  FFMA.FTZ R29, R30, R29, R29 ;  /* 0x0000001d1e1d7223 */ /* 0x000fe2000001001d */
[----:B------:R-:W-:Y:S01]  /*0920*/  @!P0 MOV R26, 0x3e0375d3 ;  /* 0x3e0375d3001a8802 */ /* 0x000fe20000000f00 */
[----:B------:R-:W-:Y:S01]  /*0930*/  FMUL R30, R16, 0.70710676908493041992 ;  /* 0x3f3504f3101e7820 */ /* 0x000fe20000400000 */
[----:B------:R-:W-:-:S03]  /*0940*/  FFMA.FTZ R31, R32, R31, R31 ;  /* 0x0000001f201f7223 */ /* 0x000fc6000001001f */
[----:B------:R-:W-:Y:S01]  /*0950*/  FFMA.FTZ R26, R27, R23, R26 ;  /* 0x000000171b1a7223 */ /* 0x000fe2000001001a */
[----:B------:R-:W-:Y:S01]  /*0960*/  FADD.FTZ R33, |R30|, -RZ ;  /* 0x800000ff1e217221 */ /* 0x000fe20000010200 */
[----:B------:R-:W-:Y:S01]  /*0970*/  FSEL R27, -R23, R10, P0 ;  /* 0x0000000a171b7208 */ /* 0x000fe20000000100 */
[----:B------:R-:W-:Y:S01]  /*0980*/  @P3 MUFU.EX2 R22, R29 ;  /* 0x0000001d00163308 */ /* 0x000fe20000000800 */
[----:B0-----:R-:W-:Y:S02]  /*0990*/  @P2 FADD R35, -R20, 1 ;  /* 0x3f80000014232421 */ /* 0x001fe40000000100 */
[----:B------:R-:W-:Y:S01]  /*09a0*/  FSETP.GE.AND P1, PT, R33, 1.0029599666595458984, PT ;  /* 0x3f8060fe2100780b */ /* 0x000fe20003f26000 */
[----:B------:R-:W-:-:S04]  /*09b0*/  FFMA.FTZ R32, R26, R27, R27 ;  /* 0x0000001b1a207223 */ /* 0x000fc8000001001b */
[----:B------:R-:W0:Y:S01]  /*09c0*/  @P4 MUFU.EX2 R23, R31 ;  /* 0x0000001f00174308 */ /* 0x000e220000000800 */
[----:B------:R-:W-:-:S07]  /*09d0*/  @P2 LOP3.LUT R28, R35, 0x80000000, R8, 0xf8, !PT ;  /* 0x80000000231c2812 */ /* 0x000fce00078ef808 */
[----:B------:R-:W1:Y:S01]  /*09e0*/  @P0 MUFU.EX2 R8, R32 ;  /* 0x0000002000080308 */ /* 0x000e620000000800 */
[----:B------:R-:W-:Y:S02]  /*09f0*/  MOV R20, 0x3789ca3c ;  /* 0x3789ca3c00147802 */ /* 0x000fe40000000f00 */
[----:B------:R-:W-:Y:S01]  /*0a00*/  MOV R26, 0xb9f560b9 ;  /* 0xb9f560b9001a7802 */ /* 0x000fe20000000f00 */
[----:B------:R-:W-:Y:S01]  /*0a10*/  @!P1 FMUL R33, R30, R30 ;  /* 0x0000001e1e219220 */ /* 0x000fe20000400000 */
[----:B------:R-:W-:Y:S02]  /*0a20*/  @!P1 MOV R20, 0x38b1e96a ;  /* 0x38b1e96a00149802 */ /* 0x000fe40000000f00 */
[----:B------:R-:W-:Y:S01]  /*0a30*/  @!P1 MOV R26, 0xba574d20 ;  /* 0xba574d20001a9802 */ /* 0x000fe20000000f00 */
[----:B0-----:R-:W-:Y:S01]  /*0a40*/  @P4 FADD R34, -R23, 1 ;  /* 0x3f80000017224421 */ /* 0x001fe20000000100 */
[----:B------:R-:W-:Y:S01]  /*0a50*/  @P3 FADD R22, -R22, 1 ;  /* 0x3f80000016163421 */ /* 0x000fe20000000100 */
[----:B------:R-:W-:-:S02]  /*0a60*/  MOV R23, 0x3bac840b ;  /* 0x3bac840b00177802 */ /* 0x000fc40000000f00 */
[----:B------:R-:W-:Y:S01]  /*0a70*/  @!P1 MOV R23, 0x3baad5ea ;  /* 0x3baad5ea00179802 */ /* 0x000fe20000000f00 */
[----:B------:R-:W-:Y:S01]  /*0a80*/  FFMA.FTZ R20, R33, R20, R26 ;  /* 0x0000001421147223 */ /* 0x000fe2000001001a */
[----:B------:R-:W-:Y:S02]  /*0a90*/  @P4 LOP3.LUT R31, R34, 0x80000000, R11, 0xf8, !PT ;  /* 0x80000000221f4812 */ /* 0x000fe400078ef80b */
[----:B------:R-:W-:Y:S01]  /*0aa0*/  @P3 LOP3.LUT R29, R22, 0x80000000, R9, 0xf8, !PT ;  /* 0x80000000161d3812 */ /* 0x000fe200078ef809 */
[----:B-1----:R-:W-:Y:S01]  /*0ab0*/  @P0 FADD R11, -R8, 1 ;  /* 0x3f800000080b0421 */ /* 0x002fe20000000100 */
[-C--:B------:R-:W-:Y:S01]  /*0ac0*/  IMAD.WIDE R8, R25, R24.reuse, c[0x0][0x160] ;  /* 0x0000580019087625 */ /* 0x080fe200078e0218 */
[----:B------:R-:W-:Y:S01]  /*0ad0*/  MOV R22, 0xbd0c8162 ;  /* 0xbd0c816200167802 */ /* 0x000fe20000000f00 */
[----:B------:R-:W-:Y:S01]  /*0ae0*/  FFMA.FTZ R23, R20, R33, R23 ;  /* 0x0000002114177223 */ /* 0x000fe20000010017 */
[----:B------:R-:W-:Y:S01]  /*0af0*/  @!P1 MOV R22, 0xbcdc1be7 ;  /* 0xbcdc1be700169802 */ /* 0x000fe20000000f00 */
[----:B------:R-:W-:Y:S01]  /*0b00*/  IMAD.WIDE R20, R21, R24, c[0x0][0x168] ;  /* 0x00005a0015147625 */ /* 0x000fe200078e0218 */
[----:B------:R-:W-:-:S02]  /*0b10*/  @P0 LOP3.LUT R32, R11, 0x80000000, R10, 0xf8, !PT ;  /* 0x800000000b200812 */ /* 0x000fc400078ef80a */
[----:B------:R-:W2:Y:S01]  /*0b20*/  LDG.E.128 R8, [R8.64] ;  /* 0x0000000408087981 */ /* 0x000ea2000c1e1d00 */
[----:B------:R-:W-:Y:S01]  /*0b30*/  FFMA.FTZ R27, R23, R33, R22 ;  /* 0x00000021171b7223 */ /* 0x000fe20000010016 */
[----:B------:R-:W-:Y:S01]  /*0b40*/  HADD2.F32 R34, -RZ, R13.H0_H0 ;  /* 0x2000000dff227230 */ /* 0x000fe20000004100 */
[----:B------:R-:W-:Y:S01]  /*0b50*/  MOV R26, 0x3e1cf906 ;  /* 0x3e1cf906001a7802 */ /* 0x000fe20000000f00 */
[----:B------:R-:W3:Y:S01]  /*0b60*/  LDG.E.EL.128 R20, [R20.64] ;  /* 0x0000000414147981 */ /* 0x000ee2000c2e1d00 */
[----:B------:R-:W-:Y:S01]  /*0b70*/  HADD2.F32 R13, -RZ, R5.H0_H0 ;  /* 0x20000005ff0d7230 */ /* 0x000fe20000004100 */
[----:B------:R-:W-:Y:S01]  /*0b80*/  @!P1 MOV R26, 0x3de718af ;  /* 0x3de718af001a9802 */ /* 0x000fe20000000f00 */
[----:B------:R-:W-:-:S03]  /*0b90*/  IMAD.WIDE R24, R25, R24, c[0x0][0x170] ;  /* 0x00005c0019187625 */ /* 0x000fc600078e0218 */
[----:B------:R-:W-:Y:S01]  /*0ba0*/  FADD R13, R13, R34 ;  /* 0x000000220d0d7221 */ /* 0x000fe20000000000 */
[----:B------:R-:W-:Y:S02]  /*0bb0*/  FFMA.FTZ R34, R27, R33, R26 ;  /* 0x000000211b227223 */ /* 0x000fe4000001001a */
[----:B------:R-:W4:Y:S01]  /*0bc0*/  LDG.E.128 R24, [R24.64] ;  /* 0x0000000418187981 */ /* 0x000f22000c1e1d00 */
[----:B------:R-:W-:Y:S02]  /*0bd0*/  MOV R5, 0x3f6a937e ;  /* 0x3f6a937e00057802 */ /* 0x000fe40000000f00 */
[----:B------:R-:W-:-:S05]  /*0be0*/  @!P1 MOV R5, 0xbec093ac ;  /* 0xbec093ac00059802 */ /* 0x000fca0000000f00 */
[----:B------:R-:W-:Y:S01]  /*0bf0*/  FFMA.FTZ R5, R34, R33, R5 ;  /* 0x0000002122057223 */ /* 0x000fe20000010005 */
[----:B------:R-:W-:Y:S02]  /*0c00*/  MOV R34, 0x3f20d842 ;  /* 0x3f20d84200227802 */ /* 0x000fe40000000f00 */
[----:B------:R-:W-:-:S05]  /*0c10*/  @!P1 MOV R34, 0x3e0375d3 ;  /* 0x3e0375d300229802 */ /* 0x000fca0000000f00 */
[----:B------:R-:W-:Y:S01]  /*0c20*/  FFMA.FTZ R5, R5, R33, R34 ;  /* 0x0000002105057223 */ /* 0x000fe20000010022 */
[----:B------:R-:W-:-:S05]  /*0c30*/  FSEL R34, -R33, R30, P1 ;  /* 0x0000001e21227208 */ /* 0x000fca0000800100 */
[----:B------:R-:W-:-:S04]  /*0c40*/  FFMA.FTZ R5, R5, R34, R34 ;  /* 0x0000002205057223 */ /* 0x000fc80000010022 */
[----:B------:R-:W0:Y:S01]  /*0c50*/  @P1 MUFU.EX2 R33, R5 ;  /* 0x0000000500211308 */ /* 0x000e220000000800 */
[----:B------:R-:W-:Y:S02]  /*0c60*/  HADD2.F32 R35, -RZ, R14.H0_H0 ;  /* 0x2000000eff237230 */ /* 0x000fe40000004100 */
[----:B------:R-:W-:Y:S02]  /*0c70*/  HADD2.F32 R14, -RZ, R6.H0_H0 ;  /* 0x20000006ff0e7230 */ /* 0x000fe40000004100 */
[----:B------:R-:W-:-:S03]  /*0c80*/  HADD2.F32 R6, -RZ, R17.H0_H0 ;  /* 0x20000011ff067230 */ /* 0x000fc60000004100 */
[----:B------:R-:W-:Y:S02]  /*0c90*/  FADD R34, R14, R35 ;  /* 0x000000230e227221 */ /* 0x000fe40000000000 */
[----:B------:R-:W-:Y:S01]  /*0ca0*/  FFMA R6, R6, 0.125, R13 ;  /* 0x3e00000006067823 */ /* 0x000fe2000000000d */
[----:B------:R-:W-:-:S03]  /*0cb0*/  HADD2.F32 R13, -RZ, R18.H0_H0 ;  /* 0x20000012ff0d7230 */ /* 0x000fc60000004100 */
[----:B------:R-:W-:Y:S01]  /*0cc0*/  FMUL R14, R6, 0.70710676908493041992 ;  /* 0x3f3504f3060e7820 */ /* 0x000fe20000400000 */
[----:B0-----:R-:W-:Y:S01]  /*0cd0*/  @P1 FADD R33, -R33, 1 ;  /* 0x3f80000021211421 */ /* 0x001fe20000000100 */
[----:B------:R-:W-:-:S04]  /*0ce0*/  FFMA R13, R13, 0.125, R34 ;  /* 0x3e0000000d0d7823 */ /* 0x000fc80000000022 */
[----:B------:R-:W-:Y:S01]  /*0cf0*/  @P1 LOP3.LUT R5, R33, 0x80000000, R30, 0xf8, !PT ;  /* 0x8000000021051812 */ /* 0x000fe200078ef81e */
[----:B------:R-:W-:Y:S01]  /*0d00*/  FADD.FTZ R33, |R14|, -RZ ;  /* 0x800000ff0e217221 */ /* 0x000fe20000010200 */
[----:B------:R-:W-:Y:S01]  /*0d10*/  FMUL R17, R13, 0.70710676908493041992 ;  /* 0x3f3504f30d117820 */ /* 0x000fe20000400000 */
[----:B------:R-:W-:-:S03]  /*0d20*/  HADD2.F32 R7, -RZ, R7.H0_H0 ;  /* 0x20000007ff077230 */ /* 0x000fc60000004100 */
[----:B------:R-:W-:Y:S01]  /*0d30*/  FADD.FTZ R18, |R17|, -RZ ;  /* 0x800000ff11127221 */ /* 0x000fe20000010200 */
[----:B------:R-:W-:Y:S01]  /*0d40*/  FSETP.GE.AND P0, PT, R33, 1.0029599666595458984, PT ;  /* 0x3f8060fe2100780b */ /* 0x000fe20003f06000 */
[----:B------:R-:W-:-:S03]  /*0d50*/  HADD2.F32 R30, -RZ, R15.H0_H0 ;  /* 0x2000000fff1e7230 */ /* 0x000fc60000004100 */
[----:B------:R-:W-:Y:S01]  /*0d60*/  FSETP.GE.AND P1, PT, R18, 1.0029599666595458984, PT ;  /* 0x3f8060fe1200780b */ /* 0x000fe20003f26000 */
[----:B------:R-:W-:Y:S01]  /*0d70*/  HADD2.F32 R34, -RZ, R19.H0_H0 ;  /* 0x20000013ff227230 */ /* 0x000fe20000004100 */
[----:B------:R-:W-:Y:S01]  /*0d80*/  FADD R7, R7, R30 ;  /* 0x0000001e07077221 */ /* 0x000fe20000000000 */
[----:B------:R-:W-:-:S03]  /*0d90*/  MOV R30, 0x3789ca3c ;  /* 0x3789ca3c001e7802 */ /* 0x000fc60000000f00 */
[----:B------:R-:W-:Y:S01]  /*0da0*/  FFMA R7, R34, 0.125, R7 ;  /* 0x3e00000022077823 */ /* 0x000fe20000000007 */
[----:B------:R-:W-:Y:S02]  /*0db0*/  MOV R34, 0xb9f560b9 ;  /* 0xb9f560b900227802 */ /* 0x000fe40000000f00 */
[----:B------:R-:W-:Y:S01]  /*0dc0*/  @!P0 MOV R30, 0x38b1e96a ;  /* 0x38b1e96a001e8802 */ /* 0x000fe20000000f00 */
[----:B------:R-:W-:Y:S01]  /*0dd0*/  @!P0 FMUL R33, R14, R14 ;  /* 0x0000000e0e218220 */ /* 0x000fe20000400000 */
[----:B------:R-:W-:Y:S02]  /*0de0*/  @!P0 MOV R34, 0xba574d20 ;  /* 0xba574d2000228802 */ /* 0x000fe40000000f00 */
[----:B------:R-:W-:Y:S02]  /*0df0*/  MOV R19, 0x3789ca3c ;  /* 0x3789ca3c00137802 */ /* 0x000fe40000000f00 */
[----:B------:R-:W-:Y:S01]  /*0e00*/  MOV R35, 0xb9f560b9 ;  /* 0xb9f560b900237802 */ /* 0x000fe20000000f00 */
[----:B------:R-:W-:Y:S01]  /*0e10*/  @!P1 FMUL R18, R17, R17 ;  /* 0x0000001111129220 */ /* 0x000fe20000400000 */
[----:B------:R-:W-:Y:S01]  /*0e20*/  @!P1 MOV R19, 0x38b1e96a ;  /* 0x38b1e96a00139802 */ /* 0x000fe20000000f00 */
[----:B------:R-:W-:Y:S01]  /*0e30*/  FFMA.FTZ R15, R33, R30, R34 ;  /* 0x0000001e210f7223 */ /* 0x000fe20000010022 */
[----:B------:R-:W-:-:S02]  /*0e40*/  @!P1 MOV R35, 0xba574d20 ;  /* 0xba574d2000239802 */ /* 0x000fc40000000f00 */
[----:B------:R-:W-:Y:S02]  /*0e50*/  MOV R30, 0x3bac840b ;  /* 0x3bac840b001e7802 */ /* 0x000fe40000000f00 */
[----:B------:R-:W-:Y:S01]  /*0e60*/  @!P0 MOV R30, 0x3baad5ea ;  /* 0x3baad5ea001e8802 */ /* 0x000fe20000000f00 */
[----:B------:R-:W-:Y:S01]  /*0e70*/  FFMA.FTZ R34, R18, R19, R35 ;  /* 0x0000001312227223 */ /* 0x000fe20000010023 */
[----:B------:R-:W-:Y:S02]  /*0e80*/  MOV R19, 0x3bac840b ;  /* 0x3bac840b00137802 */ /* 0x000fe40000000f00 */
[----:B------:R-:W-:Y:S01]  /*0e90*/  @!P1 MOV R19, 0x3baad5ea ;  /* 0x3baad5ea00139802 */ /* 0x000fe20000000f00 */
[----:B------:R-:W-:Y:S01]  /*0ea0*/  FFMA.FTZ R15, R15, R33, R30 ;  /* 0x000000210f0f7223 */ /* 0x000fe2000001001e */
[----:B------:R-:W-:Y:S02]  /*0eb0*/  MOV R30, 0xbd0c8162 ;  /* 0xbd0c8162001e7802 */ /* 0x000fe40000000f00 */
        /* <DEDUP_REMOVED lines=22> */
[----:B------:R-:W-:Y:S01]  /*1020*/  FFMA.FTZ R15, R15, R33, R30 ;  /* 0x000000210f0f7223 */ /* 0x000fe2000001001e */
[----:B------:R-:W-:-:S03]  /*1030*/  FMUL R30, R7, 0.70710676908493041992 ;  /* 0x3f3504f3071e7820 */ /* 0x000fc60000400000 */
[----:B------:R-:W-:Y:S01]  /*1040*/  FFMA.FTZ R34, R34, R18, R19 ;  /* 0x0000001222227223 */ /* 0x000fe20000010013 */
[----:B------:R-:W-:-:S05]  /*1050*/  FADD.FTZ R19, |R30|, -RZ ;  /* 0x800000ff1e137221 */ /* 0x000fca0000010200 */
[----:B------:R-:W-:Y:S02]  /*1060*/  FSETP.GE.AND P2, PT, R19, 1.0029599666595458984, PT ;  /* 0x3f8060fe1300780b */ /* 0x000fe40003f46000 */
[----:B------:R-:W-:Y:S02]  /*1070*/  FSEL R36, -R33, R14, P0 ;  /* 0x0000000e21247208 */ /* 0x000fe40000000100 */
[----:B------:R-:W-:-:S03]  /*1080*/  MOV R33, 0xb9f560b9 ;  /* 0xb9f560b900217802 */ /* 0x000fc60000000f00 */
[----:B------:R-:W-:Y:S01]  /*1090*/  FFMA.FTZ R15, R15, R36, R36 ;  /* 0x000000240f0f7223 */ /* 0x000fe20000010024 */
[----:B------:R-:W-:-:S05]  /*10a0*/  MOV R36, 0x3789ca3c ;  /* 0x3789ca3c00247802 */ /* 0x000fca0000000f00 */
[----:B------:R-:W-:Y:S01]  /*10b0*/  @!P2 MOV R36, 0x38b1e96a ;  /* 0x38b1e96a0024a802 */ /* 0x000fe20000000f00 */
[----:B------:R-:W-:Y:S01]  /*10c0*/  @!P2 FMUL R19, R30, R30 ;  /* 0x0000001e1e13a220 */ /* 0x000fe20000400000 */
[----:B------:R-:W-:-:S05]  /*10d0*/  @!P2 MOV R33, 0xba574d20 ;  /* 0xba574d200021a802 */ /* 0x000fca0000000f00 */
[----:B------:R-:W-:Y:S01]  /*10e0*/  FFMA.FTZ R33, R19, R36, R33 ;  /* 0x0000002413217223 */ /* 0x000fe20000010021 */
[----:B------:R-:W-:Y:S02]  /*10f0*/  MOV R36, 0x3bac840b ;  /* 0x3bac840b00247802 */ /* 0x000fe40000000f00 */
        /* <DEDUP_REMOVED lines=8> */
[----:B------:R-:W-:Y:S02]  /*1180*/  FSEL R33, -R18, R17, P1 ;  /* 0x0000001112217208 */ /* 0x000fe40000800100 */
[----:B------:R-:W-:-:S03]  /*1190*/  MOV R36, 0x3f6a937e ;  /* 0x3f6a937e00247802 */ /* 0x000fc60000000f00 */
[----:B------:R-:W-:Y:S02]  /*11a0*/  FFMA.FTZ R18, R34, R33, R33 ;  /* 0x0000002122127223 */ /* 0x000fe40000010021 */
[----:B------:R-:W0:Y:S01]  /*11b0*/  @P0 MUFU.EX2 R33, R15 ;  /* 0x0000000f00210308 */ /* 0x000e220000000800 */
[----:B------:R-:W-:Y:S02]  /*11c0*/  @!P2 MOV R36, 0xbec093ac ;  /* 0xbec093ac0024a802 */ /* 0x000fe40000000f00 */
[----:B------:R-:W-:Y:S02]  /*11d0*/  MOV R34, 0x3f20d842 ;  /* 0x3f20d84200227802 */ /* 0x000fe40000000f00 */
[----:B------:R-:W-:Y:S01]  /*11e0*/  @!P2 MOV R34, 0x3e0375d3 ;  /* 0x3e0375d30022a802 */ /* 0x000fe20000000f00 */
[----:B------:R-:W-:-:S04]  /*11f0*/  FFMA.FTZ R35, R35, R19, R36 ;  /* 0x0000001323237223 */ /* 0x000fc80000010024 */
[----:B------:R-:W-:Y:S01]  /*1200*/  FFMA.FTZ R34, R35, R19, R34 ;  /* 0x0000001323227223 */ /* 0x000fe20000010022 */
[----:B------:R-:W-:Y:S01]  /*1210*/  FSEL R19, -R19, R30, P2 ;  /* 0x0000001e13137208 */ /* 0x000fe20001000100 */
[----:B0-----:R-:W-:-:S04]  /*1220*/  @P0 FADD R33, -R33, 1 ;  /* 0x3f80000021210421 */ /* 0x001fc80000000100 */
[----:B------:R-:W-:Y:S02]  /*1230*/  FFMA.FTZ R19, R34, R19, R19 ;  /* 0x0000001322137223 */ /* 0x000fe40000010013 */
[----:B------:R-:W0:Y:S01]  /*1240*/  @P1 MUFU.EX2 R34, R18 ;  /* 0x0000001200221308 */ /* 0x000e220000000800 */
[----:B------:R-:W-:-:S07]  /*1250*/  @P0 LOP3.LUT R15, R33, 0x80000000, R14, 0xf8, !PT ;  /* 0x80000000210f0812 */ /* 0x000fce00078ef80e */
[----:B------:R-:W1:Y:S01]  /*1260*/  @P2 MUFU.EX2 R14, R19 ;  /* 0x00000013000e2308 */ /* 0x000e620000000800 */
[----:B------:R-:W-:Y:S01]  /*1270*/  FMUL R2, R2, 0.5 ;  /* 0x3f00000002027820 */ /* 0x000fe20000400000 */
[----:B------:R-:W-:Y:S01]  /*1280*/  FMUL R12, R12, 0.5 ;  /* 0x3f0000000c0c7820 */ /* 0x000fe20000400000 */
[----:B------:R-:W-:Y:S01]  /*1290*/  FADD R29, R29, 1 ;  /* 0x3f8000001d1d7421 */ /* 0x000fe20000000000 */
[----:B0-----:R-:W-:-:S05]  /*12a0*/  @P1 FADD R34, -R34, 1 ;  /* 0x3f80000022221421 */ /* 0x001fca0000000100 */
[----:B------:R-:W-:Y:S01]  /*12b0*/  @P1 LOP3.LUT R18, R34, 0x80000000, R17, 0xf8, !PT ;  /* 0x8000000022121812 */ /* 0x000fe200078ef811 */
[----:B-1----:R-:W-:Y:S01]  /*12c0*/  @P2 FADD R33, -R14, 1 ;  /* 0x3f8000000e212421 */ /* 0x002fe20000000100 */
[----:B------:R-:W-:Y:S01]  /*12d0*/  FMUL R14, R3, 0.5 ;  /* 0x3f000000030e7820 */ /* 0x000fe20000400000 */
[----:B------:R-:W-:Y:S01]  /*12e0*/  FADD R3, R28, 1 ;  /* 0x3f8000001c037421 */ /* 0x000fe20000000000 */
[----:B------:R-:W-:-:S03]  /*12f0*/  FADD R17, R32, 1 ;  /* 0x3f80000020117421 */ /* 0x000fc60000000000 */
[----:B------:R-:W-:Y:S01]  /*1300*/  FMUL R3, R2, R3 ;  /* 0x0000000302037220 */ /* 0x000fe20000400000 */
[----:B------:R-:W-:Y:S01]  /*1310*/  FMUL R2, R12, R29 ;  /* 0x0000001d0c027220 */ /* 0x000fe20000400000 */
[----:B------:R-:W-:Y:S01]  /*1320*/  FMUL R12, R14, R17 ;  /* 0x000000110e0c7220 */ /* 0x000fe20000400000 */
[----:B------:R-:W-:Y:S01]  /*1330*/  @P2 LOP3.LUT R19, R33, 0x80000000, R30, 0xf8, !PT ;  /* 0x8000000021132812 */ /* 0x000fe200078ef81e */
[----:B------:R-:W-:Y:S01]  /*1340*/  FMUL R14, R13, 0.5 ;  /* 0x3f0000000d0e7820 */ /* 0x000fe20000400000 */
[----:B------:R-:W-:Y:S01]  /*1350*/  FMUL R13, R7, 0.5 ;  /* 0x3f000000070d7820 */ /* 0x000fe20000400000 */
[----:B------:R-:W-:Y:S01]  /*1360*/  FADD R7, R18, 1 ;  /* 0x3f80000012077421 */ /* 0x000fe20000000000 */
[----:B------:R-:W-:Y:S01]  /*1370*/  FMUL R16, R16, 0.5 ;  /* 0x3f00000010107820 */ /* 0x000fe20000400000 */
[----:B------:R-:W-:Y:S01]  /*1380*/  FADD R5, R5, 1 ;  /* 0x3f80000005057421 */ /* 0x000fe20000000000 */
[----:B------:R-:W-:Y:S01]  /*1390*/  FMUL R6, R6, 0.5 ;  /* 0x3f00000006067820 */ /* 0x000fe20000400000 */
[----:B------:R-:W-:Y:S01]  /*13a0*/  FADD R15, R15, 1 ;  /* 0x3f8000000f0f7421 */ /* 0x000fe20000000000 */
[----:B------:R-:W-:Y:S01]  /*13b0*/  FADD R18, R19, 1 ;  /* 0x3f80000013127421 */ /* 0x000fe20000000000 */
[----:B------:R-:W-:Y:S01]  /*13c0*/  FMUL R7, R14, R7 ;  /* 0x000000070e077220 */ /* 0x000fe20000400000 */
[----:B------:R-:W-:Y:S01]  /*13d0*/  FMUL R4, R4, 0.5 ;  /* 0x3f00000004047820 */ /* 0x000fe20000400000 */
[----:B------:R-:W-:Y:S01]  /*13e0*/  FADD R31, R31, 1 ;  /* 0x3f8000001f1f7421 */ /* 0x000fe20000000000 */
[----:B------:R-:W-:Y:S01]  /*13f0*/  FMUL R5, R16, R5 ;  /* 0x0000000510057220 */ /* 0x000fe20000400000 */
[----:B------:R-:W-:Y:S01]  /*1400*/  FMUL R6, R6, R15 ;  /* 0x0000000f06067220 */ /* 0x000fe20000400000 */
[----:B------:R-:W-:Y:S01]  /*1410*/  FMUL R13, R13, R18 ;  /* 0x000000120d0d7220 */ /* 0x000fe20000400000 */
[----:B------:R-:W-:Y:S01]  /*1420*/  FMUL R4, R4, R31 ;  /* 0x0000001f04047220 */ /* 0x000fe20000400000 */
[----:B--2---:R-:W-:-:S02]  /*1430*/  HADD2.F32 R14, -RZ, R9.H1_H1 ;  /* 0x30000009ff0e7230 */ /* 0x004fc40000004100 */
[----:B------:R-:W-:Y:S02]  /*1440*/  HADD2.F32 R19, -RZ, R9.H0_H0 ;  /* 0x20000009ff137230 */ /* 0x000fe40000004100 */
[--C-:B------:R-:W-:Y:S02]  /*1450*/  HADD2.F32 R9, -RZ, R10.reuse.H1_H1 ;  /* 0x3000000aff097230 */ /* 0x100fe40000004100 */
[----:B------:R-:W-:Y:S02]  /*1460*/  HADD2.F32 R16, -RZ, R10.H0_H0 ;  /* 0x2000000aff107230 */ /* 0x000fe40000004100 */
[----:B------:R-:W-:Y:S02]  /*1470*/  HADD2.F32 R17, -RZ, R8.H0_H0 ;  /* 0x20000008ff117230 */ /* 0x000fe40000004100 */
[----:B---3--:R-:W-:Y:S02]  /*1480*/  HADD2.F32 R10, -RZ, R20.H0_H0 ;  /* 0x20000014ff0a7230 */ /* 0x008fe40000004100 */
[----:B------:R-:W-:-:S02]  /*1490*/  HADD2.F32 R15, -RZ, R8.H1_H1 ;  /* 0x30000008ff0f7230 */ /* 0x000fc40000004100 */
[----:B------:R-:W-:Y:S02]  /*14a0*/  HADD2.F32 R18, -RZ, R20.H1_H1 ;  /* 0x30000014ff127230 */ /* 0x000fe40000004100 */
[----:B------:R-:W-:Y:S02]  /*14b0*/  HADD2.F32 R20, -RZ, R21.H0_H0 ;  /* 0x20000015ff147230 */ /* 0x000fe40000004100 */
[--C-:B------:R-:W-:Y:S02]  /*14c0*/  HADD2.F32 R28, -RZ, R22.reuse.H1_H1 ;  /* 0x30000016ff1c7230 */ /* 0x100fe40000004100 */
[----:B------:R-:W-:Y:S02]  /*14d0*/  HADD2.F32 R8, -RZ, R11.H1_H1 ;  /* 0x3000000bff087230 */ /* 0x000fe40000004100 */
[----:B------:R-:W-:Y:S01]  /*14e0*/  HADD2.F32 R31, -RZ, R23.H1_H1 ;  /* 0x30000017ff1f7230 */ /* 0x000fe20000004100 */
[----:B------:R-:W-:Y:S01]  /*14f0*/  FADD R10, R17, R10 ;  /* 0x0000000a110a7221 */ /* 0x000fe20000000000 */
[----:B------:R-:W-:Y:S01]  /*1500*/  HADD2.F32 R29, -RZ, R21.H1_H1 ;  /* 0x30000015ff1d7230 */ /* 0x000fe20000004100 */
[----:B------:R-:W-:Y:S01]  /*1510*/  FADD R17, R15, R18 ;  /* 0x000000120f117221 */ /* 0x000fe20000000000 */
[----:B------:R-:W-:Y:S01]  /*1520*/  HADD2.F32 R21, -RZ, R22.H0_H0 ;  /* 0x20000016ff157230 */ /* 0x000fe20000004100 */
[----:B------:R-:W-:Y:S01]  /*1530*/  FADD R15, R19, R20 ;  /* 0x00000014130f7221 */ /* 0x000fe20000000000 */
[----:B------:R-:W-:Y:S01]  /*1540*/  FADD R28, R9, R28 ;  /* 0x0000001c091c7221 */ /* 0x000fe20000000000 */
[----:B------:R-:W-:Y:S01]  /*1550*/  HADD2.F32 R11, -RZ, R11.H0_H0 ;  /* 0x2000000bff0b7230 */ /* 0x000fe20000004100 */
[----:B------:R-:W-:Y:S01]  /*1560*/  FADD R31, R8, R31 ;  /* 0x0000001f081f7221 */ /* 0x000fe20000000000 */
[----:B------:R-:W-:-:S02]  /*1570*/  HADD2.F32 R22, -RZ, R23.H0_H0 ;  /* 0x20000017ff167230 */ /* 0x000fc40000004100 */
[--C-:B----4-:R-:W-:Y:S02]  /*1580*/  HADD2.F32 R9, -RZ, R24.reuse.H0_H0 ;  /* 0x20000018ff097230 */ /* 0x110fe40000004100 */
[----:B------:R-:W-:Y:S01]  /*1590*/  HADD2.F32 R20, -RZ, R27.H1_H1 ;  /* 0x3000001bff147230 */ /* 0x000fe20000004100 */
[----:B------:R-:W-:Y:S01]  /*15a0*/  FADD R16, R16, R21 ;  /* 0x0000001510107221 */ /* 0x000fe20000000000 */
[----:B------:R-:W-:Y:S02]  /*15b0*/  HADD2.F32 R24, -RZ, R24.H1_H1 ;  /* 0x30000018ff187230 */ /* 0x000fe40000004100 */
[--C-:B------:R-:W-:Y:S01]  /*15c0*/  HADD2.F32 R8, -RZ, R25.reuse.H0_H0 ;  /* 0x20000019ff087230 */ /* 0x100fe20000004100 */
[----:B------:R-:W-:Y:S01]  /*15d0*/  FADD R14, R14, R29 ;  /* 0x0000001d0e0e7221 */ /* 0x000fe20000000000 */
[----:B------:R-:W-:Y:S02]  /*15e0*/  HADD2.F32 R25, -RZ, R25.H1_H1 ;  /* 0x30000019ff197230 */ /* 0x000fe40000004100 */
[----:B------:R-:W-:-:S02]  /*15f0*/  HADD2.F32 R19, -RZ, R26.H0_H0 ;  /* 0x2000001aff137230 */ /* 0x000fc40000004100 */
[----:B------:R-:W-:Y:S01]  /*1600*/  HADD2.F32 R21, -RZ, R26.H1_H1 ;  /* 0x3000001aff157230 */ /* 0x000fe20000004100 */
[----:B------:R-:W-:Y:S01]  /*1610*/  FADD R11, R11, R22 ;  /* 0x000000160b0b7221 */ /* 0x000fe20000000000 */
[----:B------:R-:W-:Y:S01]  /*1620*/  HADD2.F32 R18, -RZ, R27.H0_H0 ;  /* 0x2000001bff127230 */ /* 0x000fe20000004100 */
[----:B------:R-:W-:Y:S01]  /*1630*/  FFMA R31, R20, 0.125, R31 ;  /* 0x3e000000141f7823 */ /* 0x000fe2000000001f */
[----:B------:R-:W-:Y:S01]  /*1640*/  FFMA R24, R24, 0.125, R17 ;  /* 0x3e00000018187823 */ /* 0x000fe20000000011 */
[----:B------:R-:W-:Y:S01]  /*1650*/  FFMA R9, R9, 0.125, R10 ;  /* 0x3e00000009097823 */ /* 0x000fe2000000000a */
[----:B------:R-:W-:Y:S01]  /*1660*/  FFMA R14, R25, 0.125, R14 ;  /* 0x3e000000190e7823 */ /* 0x000fe2000000000e */
[----:B------:R-:W-:Y:S01]  /*1670*/  FFMA R15, R8, 0.125, R15 ;  /* 0x3e000000080f7823 */ /* 0x000fe2000000000f */
[----:B------:R-:W-:Y:S01]  /*1680*/  FFMA R21, R21, 0.125, R28 ;  /* 0x3e00000015157823 */ /* 0x000fe2000000001c */
[----:B------:R-:W-:Y:S01]  /*1690*/  FFMA R16, R19, 0.125, R16 ;  /* 0x3e00000013107823 */ /* 0x000fe20000000010 */
[----:B------:R-:W-:Y:S01]  /*16a0*/  FFMA R18, R18, 0.125, R11 ;  /* 0x3e00000012127823 */ /* 0x000fe2000000000b */
[----:B------:R-:W-:Y:S01]  /*16b0*/  FMUL R8, R31, R4 ;  /* 0x000000041f087220 */ /* 0x000fe20000400000 */
[----:B------:R-:W-:Y:S01]  /*16c0*/  FMUL R4, R9, R12 ;  /* 0x0000000c09047220 */ /* 0x000fe20000400000 */
[----:B------:R-:W-:Y:S01]  /*16d0*/  FMUL R5, R24, R5 ;  /* 0x0000000518057220 */ /* 0x000fe20000400000 */
[----:B------:R-:W-:Y:S01]  /*16e0*/  FMUL R3, R14, R3 ;  /* 0x000000030e037220 */ /* 0x000fe20000400000 */
[----:B------:R-:W-:Y:S01]  /*16f0*/  FMUL R6, R15, R6 ;  /* 0x000000060f067220 */ /* 0x000fe20000400000 */
[----:B------:R-:W-:Y:S01]  /*1700*/  FMUL R2, R21, R2 ;  /* 0x0000000215027220 */ /* 0x000fe20000400000 */
[----:B------:R-:W-:Y:S01]  /*1710*/  FMUL R7, R16, R7 ;  /* 0x0000000710077220 */ /* 0x000fe20000400000 */
[----:B------:R-:W-:Y:S01]  /*1720*/  FMUL R13, R18, R13 ;  /* 0x0000000d120d7220 */ /* 0x000fe20000400000 */
[----:B------:R-:W-:-:S02]  /*1730*/  MOV R9, 0x2 ;  /* 0x0000000200097802 */ /* 0x000fc40000000f00 */
[----:B------:R-:W-:Y:S02]  /*1740*/  F2FP.F16.F32.PACK_AB R4, R5, R4 ;  /* 0x000000040504723e */ /* 0x000fe400000000ff */
[----:B------:R-:W-:Y:S02]  /*1750*/  F2FP.F16.F32.PACK_AB R5, R3, R6 ;  /* 0x000000060305723e */ /* 0x000fe400000000ff */
[----:B------:R-:W-:Y:S01]  /*1760*/  F2FP.F16.F32.PACK_AB R6, R2, R7 ;  /* 0x000000070206723e */ /* 0x000fe200000000ff */
[----:B------:R-:W-:Y:S01]  /*1770*/  IMAD.WIDE R2, R0, R9, c[0x0][0x178] ;  /* 0x00005e0000027625 */ /* 0x000fe200078e0209 */
[----:B------:R-:W-:-:S05]  /*1780*/  F2FP.F16.F32.PACK_AB R7, R8, R13 ;  /* 0x0000000d0807723e */ /* 0x000fca00000000ff */
[----:B------:R-:W-:Y:S01]  /*1790*/  STG.E.128 [R2.64], R4 ;  /* 0x0000000402007986 */ /* 0x000fe2000c101d04 */
[----:B------:R-:W-:Y:S05]  /*17a0*/  EXIT ;  /* 0x000000000000794d */ /* 0x000fea0003800000 */
.L_x_0:
[----:B------:R-:W-:-:S00]  /*17b0*/  BRA `(.L_x_0) ;  /* 0xfffffff000007947 */ /* 0x000fc0000383ffff */
[----:B------:R-:W-:-:S00]  /*17c0*/  NOP ;  /* 0x0000000000007918 */ /* 0x000fc00000000000 */
        /* <DEDUP_REMOVED lines=11> */
.L_x_1:


//--------------------- .nv.global.init           --------------------------
	.section	.nv.global.init,"aw",@progbits
.nv.global.init:
	.type		_$_str,@object
	.size		_$_str,(.L_0 - _$_str)
_$_str:
        /*0000*/ 	.byte	0x5f, 0x5f, 0x43, 0x55, 0x44, 0x41, 0x5f, 0x46, 0x54, 0x5a, 0x00
.L_0:
